//
// Generated by NVIDIA NVVM Compiler
//
// Compiler Build ID: CL-36424714
// Cuda compilation tools, release 13.0, V13.0.88
// Based on NVVM 20.0.0
//

.version 9.0
.target sm_100
.address_size 64

	// .globl	_Z26grouped_gemm_shared_kernelPiS_S_PPfS1_S1_iS_S_S_
// _ZZ26grouped_gemm_shared_kernelPiS_S_PPfS1_S1_iS_S_S_E2As has been demoted
// _ZZ26grouped_gemm_shared_kernelPiS_S_PPfS1_S1_iS_S_S_E2Bs has been demoted

.visible .entry _Z26grouped_gemm_shared_kernelPiS_S_PPfS1_S1_iS_S_S_(
	.param .u64 .ptr .align 1 _Z26grouped_gemm_shared_kernelPiS_S_PPfS1_S1_iS_S_S__param_0,
	.param .u64 .ptr .align 1 _Z26grouped_gemm_shared_kernelPiS_S_PPfS1_S1_iS_S_S__param_1,
	.param .u64 .ptr .align 1 _Z26grouped_gemm_shared_kernelPiS_S_PPfS1_S1_iS_S_S__param_2,
	.param .u64 .ptr .align 1 _Z26grouped_gemm_shared_kernelPiS_S_PPfS1_S1_iS_S_S__param_3,
	.param .u64 .ptr .align 1 _Z26grouped_gemm_shared_kernelPiS_S_PPfS1_S1_iS_S_S__param_4,
	.param .u64 .ptr .align 1 _Z26grouped_gemm_shared_kernelPiS_S_PPfS1_S1_iS_S_S__param_5,
	.param .u32 _Z26grouped_gemm_shared_kernelPiS_S_PPfS1_S1_iS_S_S__param_6,
	.param .u64 .ptr .align 1 _Z26grouped_gemm_shared_kernelPiS_S_PPfS1_S1_iS_S_S__param_7,
	.param .u64 .ptr .align 1 _Z26grouped_gemm_shared_kernelPiS_S_PPfS1_S1_iS_S_S__param_8,
	.param .u64 .ptr .align 1 _Z26grouped_gemm_shared_kernelPiS_S_PPfS1_S1_iS_S_S__param_9
)
{
	.reg .pred 	%p<13>;
	.reg .b32 	%r<47>;
	.reg .b32 	%f<63>;
	.reg .b64 	%rd<46>;
	// demoted variable
	.shared .align 4 .b8 _ZZ26grouped_gemm_shared_kernelPiS_S_PPfS1_S1_iS_S_S_E2As[1024];
	// demoted variable
	.shared .align 4 .b8 _ZZ26grouped_gemm_shared_kernelPiS_S_PPfS1_S1_iS_S_S_E2Bs[1024];
	ld.param.u64 	%rd7, [_Z26grouped_gemm_shared_kernelPiS_S_PPfS1_S1_iS_S_S__param_1];
	ld.param.u64 	%rd9, [_Z26grouped_gemm_shared_kernelPiS_S_PPfS1_S1_iS_S_S__param_3];
	ld.param.u64 	%rd10, [_Z26grouped_gemm_shared_kernelPiS_S_PPfS1_S1_iS_S_S__param_4];
	ld.param.u32 	%r29, [_Z26grouped_gemm_shared_kernelPiS_S_PPfS1_S1_iS_S_S__param_6];
	ld.param.u64 	%rd13, [_Z26grouped_gemm_shared_kernelPiS_S_PPfS1_S1_iS_S_S__param_8];
	ld.param.u64 	%rd14, [_Z26grouped_gemm_shared_kernelPiS_S_PPfS1_S1_iS_S_S__param_9];
	mov.u32 	%r1, %ctaid.x;
	setp.ge.s32 	%p1, %r1, %r29;
	@%p1 bra 	$L__BB0_10;
	ld.param.u64 	%rd45, [_Z26grouped_gemm_shared_kernelPiS_S_PPfS1_S1_iS_S_S__param_7];
	ld.param.u64 	%rd44, [_Z26grouped_gemm_shared_kernelPiS_S_PPfS1_S1_iS_S_S__param_5];
	ld.param.u64 	%rd43, [_Z26grouped_gemm_shared_kernelPiS_S_PPfS1_S1_iS_S_S__param_2];
	ld.param.u64 	%rd42, [_Z26grouped_gemm_shared_kernelPiS_S_PPfS1_S1_iS_S_S__param_0];
	cvta.to.global.u64 	%rd15, %rd42;
	cvta.to.global.u64 	%rd16, %rd7;
	cvta.to.global.u64 	%rd17, %rd43;
	cvta.to.global.u64 	%rd18, %rd9;
	cvta.to.global.u64 	%rd19, %rd10;
	cvta.to.global.u64 	%rd20, %rd44;
	cvta.to.global.u64 	%rd21, %rd45;
	cvta.to.global.u64 	%rd22, %rd13;
	cvta.to.global.u64 	%rd23, %rd14;
	mul.wide.u32 	%rd24, %r1, 4;
	add.s64 	%rd25, %rd15, %rd24;
	ld.global.u32 	%r2, [%rd25];
	add.s64 	%rd26, %rd16, %rd24;
	ld.global.u32 	%r3, [%rd26];
	add.s64 	%rd27, %rd17, %rd24;
	ld.global.u32 	%r4, [%rd27];
	mul.wide.u32 	%rd28, %r1, 8;
	add.s64 	%rd29, %rd18, %rd28;
	ld.global.u64 	%rd30, [%rd29];
	cvta.to.global.u64 	%rd1, %rd30;
	add.s64 	%rd31, %rd19, %rd28;
	ld.global.u64 	%rd32, [%rd31];
	cvta.to.global.u64 	%rd2, %rd32;
	add.s64 	%rd33, %rd20, %rd28;
	ld.global.u64 	%rd34, [%rd33];
	cvta.to.global.u64 	%rd3, %rd34;
	add.s64 	%rd35, %rd21, %rd24;
	ld.global.u32 	%r5, [%rd35];
	add.s64 	%rd4, %rd22, %rd24;
	add.s64 	%rd36, %rd23, %rd24;
	ld.global.u32 	%r6, [%rd36];
	mov.u32 	%r30, %ctaid.y;
	mov.u32 	%r31, %ntid.y;
	mov.u32 	%r44, %tid.y;
	mad.lo.s32 	%r8, %r30, %r31, %r44;
	mov.u32 	%r32, %ctaid.z;
	mov.u32 	%r33, %ntid.z;
	mov.u32 	%r42, %tid.x;
	mad.lo.s32 	%r10, %r32, %r33, %r42;
	setp.lt.s32 	%p2, %r4, 1;
	mov.f32 	%f62, 0f00000000;
	@%p2 bra 	$L__BB0_8;
	add.s32 	%r34, %r4, 15;
	shr.u32 	%r35, %r34, 4;
	ld.global.u32 	%r36, [%rd4];
	shl.b32 	%r37, %r44, 6;
	mov.u32 	%r38, _ZZ26grouped_gemm_shared_kernelPiS_S_PPfS1_S1_iS_S_S_E2As;
	add.s32 	%r11, %r38, %r37;
	shl.b32 	%r39, %r42, 2;
	add.s32 	%r12, %r11, %r39;
	mov.u32 	%r40, _ZZ26grouped_gemm_shared_kernelPiS_S_PPfS1_S1_iS_S_S_E2Bs;
	add.s32 	%r14, %r40, %r39;
	add.s32 	%r13, %r14, %r37;
	neg.s32 	%r46, %r35;
	mad.lo.s32 	%r45, %r36, %r10, %r44;
	mad.lo.s32 	%r43, %r42, %r5, %r8;
	shl.b32 	%r18, %r5, 4;
	mov.f32 	%f62, 0f00000000;
$L__BB0_3:
	setp.ge.s32 	%p3, %r8, %r2;
	mul.wide.s32 	%rd37, %r45, 4;
	add.s64 	%rd5, %rd2, %rd37;
	setp.ge.s32 	%p4, %r42, %r4;
	mov.f32 	%f60, 0f00000000;
	or.pred  	%p5, %p3, %p4;
	@%p5 bra 	$L__BB0_5;
	mul.wide.s32 	%rd38, %r43, 4;
	add.s64 	%rd39, %rd1, %rd38;
	ld.global.f32 	%f60, [%rd39];
$L__BB0_5:
	setp.ge.s32 	%p6, %r10, %r3;
	st.shared.f32 	[%r12], %f60;
	setp.ge.s32 	%p7, %r44, %r4;
	mov.f32 	%f61, 0f00000000;
	or.pred  	%p8, %p7, %p6;
	@%p8 bra 	$L__BB0_7;
	ld.global.f32 	%f61, [%rd5];
$L__BB0_7:
	st.shared.f32 	[%r13], %f61;
	bar.sync 	0;
	ld.shared.f32 	%f12, [%r11];
	ld.shared.f32 	%f13, [%r14];
	fma.rn.f32 	%f14, %f12, %f13, %f62;
	ld.shared.f32 	%f15, [%r11+4];
	ld.shared.f32 	%f16, [%r14+64];
	fma.rn.f32 	%f17, %f15, %f16, %f14;
	ld.shared.f32 	%f18, [%r11+8];
	ld.shared.f32 	%f19, [%r14+128];
	fma.rn.f32 	%f20, %f18, %f19, %f17;
	ld.shared.f32 	%f21, [%r11+12];
	ld.shared.f32 	%f22, [%r14+192];
	fma.rn.f32 	%f23, %f21, %f22, %f20;
	ld.shared.f32 	%f24, [%r11+16];
	ld.shared.f32 	%f25, [%r14+256];
	fma.rn.f32 	%f26, %f24, %f25, %f23;
	ld.shared.f32 	%f27, [%r11+20];
	ld.shared.f32 	%f28, [%r14+320];
	fma.rn.f32 	%f29, %f27, %f28, %f26;
	ld.shared.f32 	%f30, [%r11+24];
	ld.shared.f32 	%f31, [%r14+384];
	fma.rn.f32 	%f32, %f30, %f31, %f29;
	ld.shared.f32 	%f33, [%r11+28];
	ld.shared.f32 	%f34, [%r14+448];
	fma.rn.f32 	%f35, %f33, %f34, %f32;
	ld.shared.f32 	%f36, [%r11+32];
	ld.shared.f32 	%f37, [%r14+512];
	fma.rn.f32 	%f38, %f36, %f37, %f35;
	ld.shared.f32 	%f39, [%r11+36];
	ld.shared.f32 	%f40, [%r14+576];
	fma.rn.f32 	%f41, %f39, %f40, %f38;
	ld.shared.f32 	%f42, [%r11+40];
	ld.shared.f32 	%f43, [%r14+640];
	fma.rn.f32 	%f44, %f42, %f43, %f41;
	ld.shared.f32 	%f45, [%r11+44];
	ld.shared.f32 	%f46, [%r14+704];
	fma.rn.f32 	%f47, %f45, %f46, %f44;
	ld.shared.f32 	%f48, [%r11+48];
	ld.shared.f32 	%f49, [%r14+768];
	fma.rn.f32 	%f50, %f48, %f49, %f47;
	ld.shared.f32 	%f51, [%r11+52];
	ld.shared.f32 	%f52, [%r14+832];
	fma.rn.f32 	%f53, %f51, %f52, %f50;
	ld.shared.f32 	%f54, [%r11+56];
	ld.shared.f32 	%f55, [%r14+896];
	fma.rn.f32 	%f56, %f54, %f55, %f53;
	ld.shared.f32 	%f57, [%r11+60];
	ld.shared.f32 	%f58, [%r14+960];
	fma.rn.f32 	%f62, %f57, %f58, %f56;
	bar.sync 	0;
	add.s32 	%r46, %r46, 1;
	setp.ne.s32 	%p9, %r46, 0;
	add.s32 	%r45, %r45, 16;
	add.s32 	%r44, %r44, 16;
	add.s32 	%r43, %r43, %r18;
	add.s32 	%r42, %r42, 16;
	@%p9 bra 	$L__BB0_3;
$L__BB0_8:
	setp.ge.s32 	%p10, %r8, %r2;
	setp.ge.s32 	%p11, %r10, %r3;
	or.pred  	%p12, %p10, %p11;
	@%p12 bra 	$L__BB0_10;
	mad.lo.s32 	%r41, %r6, %r10, %r8;
	mul.wide.s32 	%rd40, %r41, 4;
	add.s64 	%rd41, %rd3, %rd40;
	st.global.f32 	[%rd41], %f62;
$L__BB0_10:
	ret;

}


// ===== COMPILED SASS (sm_100) =====

	.target	sm_100

	.elftype	@"ET_EXEC"


//--------------------- .note.nv.tkinfo           --------------------------
	.section	.note.nv.tkinfo,"",@"SHT_NOTE"
	.sectionflags	@"SHF_NOTE_NV_TKINFO"
	.tkinfo
        /*0018*/ 	.word	0x00000002
        /*0030*/ 	.string	""
        /*0030*/ 	.string	"ptxas"
        /*0030*/ 	.string	"Cuda compilation tools, release 13.0, V13.0.88"
        /*0030*/ 	.string	"Build cuda_13.0.r13.0/compiler.36424714_0"
        /*0030*/ 	.string	"-arch sm_100 -m 64 "



//--------------------- .note.nv.cuinfo           --------------------------
	.section	.note.nv.cuinfo,"",@"SHT_NOTE"
	.sectionflags	@"SHF_NOTE_NV_CUINFO"
        /*0018*/ 	.short	0x0002
        /*001a*/ 	.short	0x0064
        /*001c*/ 	.short	0x0082
	.zero		2


//--------------------- .nv.info                  --------------------------
	.section	.nv.info,"",@"SHT_CUDA_INFO"
	.align	4


	//----- nvinfo : EIATTR_REGCOUNT
	.align		4
        /*0000*/ 	.byte	0x04, 0x2f
        /*0002*/ 	.short	(.L_1 - .L_0)
	.align		4
.L_0:
        /*0004*/ 	.word	index@(_Z26grouped_gemm_shared_kernelPiS_S_PPfS1_S1_iS_S_S_)
        /*0008*/ 	.word	0x00000028


	//----- nvinfo : EIATTR_FRAME_SIZE
	.align		4
.L_1:
        /*000c*/ 	.byte	0x04, 0x11
        /*000e*/ 	.short	(.L_3 - .L_2)
	.align		4
.L_2:
        /*0010*/ 	.word	index@(_Z26grouped_gemm_shared_kernelPiS_S_PPfS1_S1_iS_S_S_)
        /*0014*/ 	.word	0x00000000


	//----- nvinfo : EIATTR_MIN_STACK_SIZE
	.align		4
.L_3:
        /*0018*/ 	.byte	0x04, 0x12
        /*001a*/ 	.short	(.L_5 - .L_4)
	.align		4
.L_4:
        /*001c*/ 	.word	index@(_Z26grouped_gemm_shared_kernelPiS_S_PPfS1_S1_iS_S_S_)
        /*0020*/ 	.word	0x00000000
.L_5:


//--------------------- .nv.compat                --------------------------
	.section	.nv.compat,"",@"SHT_CUDA_COMPAT_INFO"
	.align	4
        /*0000*/ 	.byte	0x02, 0x09, 0x00, 0x00, 0x02, 0x02, 0x01, 0x00, 0x02, 0x05, 0x05, 0x00, 0x03, 0x07, 0x01, 0x01
        /*0010*/ 	.byte	0x02, 0x03, 0x00, 0x00, 0x02, 0x06, 0x01, 0x00, 0x04, 0x0b, 0x08, 0x00, 0x09, 0x00, 0x00, 0x00
        /*0020*/ 	.byte	0x00, 0x00, 0x00, 0x00


//--------------------- .nv.info._Z26grouped_gemm_shared_kernelPiS_S_PPfS1_S1_iS_S_S_ --------------------------
	.section	.nv.info._Z26grouped_gemm_shared_kernelPiS_S_PPfS1_S1_iS_S_S_,"",@"SHT_CUDA_INFO"
	.sectionflags	@""
	.align	4


	//----- nvinfo : EIATTR_CUDA_API_VERSION
	.align		4
        /*0000*/ 	.byte	0x04, 0x37
        /*0002*/ 	.short	(.L_7 - .L_6)
.L_6:
        /*0004*/ 	.word	0x00000082


	//----- nvinfo : EIATTR_KPARAM_INFO
	.align		4
.L_7:
        /*0008*/ 	.byte	0x04, 0x17
        /*000a*/ 	.short	(.L_9 - .L_8)
.L_8:
        /*000c*/ 	.word	0x00000000
        /*0010*/ 	.short	0x0009
        /*0012*/ 	.short	0x0048
        /*0014*/ 	.byte	0x00, 0xf5, 0x21, 0x00


	//----- nvinfo : EIATTR_KPARAM_INFO
	.align		4
.L_9:
        /*0018*/ 	.byte	0x04, 0x17
        /*001a*/ 	.short	(.L_11 - .L_10)
.L_10:
        /*001c*/ 	.word	0x00000000
        /*0020*/ 	.short	0x0008
        /*0022*/ 	.short	0x0040
        /*0024*/ 	.byte	0x00, 0xf5, 0x21, 0x00


	//----- nvinfo : EIATTR_KPARAM_INFO
	.align		4
.L_11:
        /*0028*/ 	.byte	0x04, 0x17
        /*002a*/ 	.short	(.L_13 - .L_12)
.L_12:
        /*002c*/ 	.word	0x00000000
        /*0030*/ 	.short	0x0007
        /*0032*/ 	.short	0x0038
        /*0034*/ 	.byte	0x00, 0xf5, 0x21, 0x00


	//----- nvinfo : EIATTR_KPARAM_INFO
	.align		4
.L_13:
        /*0038*/ 	.byte	0x04, 0x17
        /*003a*/ 	.short	(.L_15 - .L_14)
.L_14:
        /*003c*/ 	.word	0x00000000
        /*0040*/ 	.short	0x0006
        /*0042*/ 	.short	0x0030
        /*0044*/ 	.byte	0x00, 0xf0, 0x11, 0x00


	//----- nvinfo : EIATTR_KPARAM_INFO
	.align		4
.L_15:
        /*0048*/ 	.byte	0x04, 0x17
        /*004a*/ 	.short	(.L_17 - .L_16)
.L_16:
        /*004c*/ 	.word	0x00000000
        /*0050*/ 	.short	0x0005
        /*0052*/ 	.short	0x0028
        /*0054*/ 	.byte	0x00, 0xf5, 0x21, 0x00


	//----- nvinfo : EIATTR_KPARAM_INFO
	.align		4
.L_17:
        /*0058*/ 	.byte	0x04, 0x17
        /*005a*/ 	.short	(.L_19 - .L_18)
.L_18:
        /*005c*/ 	.word	0x00000000
        /*0060*/ 	.short	0x0004
        /*0062*/ 	.short	0x0020
        /*0064*/ 	.byte	0x00, 0xf5, 0x21, 0x00


	//----- nvinfo : EIATTR_KPARAM_INFO
	.align		4
.L_19:
        /*0068*/ 	.byte	0x04, 0x17
        /*006a*/ 	.short	(.L_21 - .L_20)
.L_20:
        /*006c*/ 	.word	0x00000000
        /*0070*/ 	.short	0x0003
        /*0072*/ 	.short	0x0018
        /*0074*/ 	.byte	0x00, 0xf5, 0x21, 0x00


	//----- nvinfo : EIATTR_KPARAM_INFO
	.align		4
.L_21:
        /*0078*/ 	.byte	0x04, 0x17
        /*007a*/ 	.short	(.L_23 - .L_22)
.L_22:
        /*007c*/ 	.word	0x00000000
        /*0080*/ 	.short	0x0002
        /*0082*/ 	.short	0x0010
        /*0084*/ 	.byte	0x00, 0xf5, 0x21, 0x00


	//----- nvinfo : EIATTR_KPARAM_INFO
	.align		4
.L_23:
        /*0088*/ 	.byte	0x04, 0x17
        /*008a*/ 	.short	(.L_25 - .L_24)
.L_24:
        /*008c*/ 	.word	0x00000000
        /*0090*/ 	.short	0x0001
        /*0092*/ 	.short	0x0008
        /*0094*/ 	.byte	0x00, 0xf5, 0x21, 0x00


	//----- nvinfo : EIATTR_KPARAM_INFO
	.align		4
.L_25:
        /*0098*/ 	.byte	0x04, 0x17
        /*009a*/ 	.short	(.L_27 - .L_26)
.L_26:
        /*009c*/ 	.word	0x00000000
        /*00a0*/ 	.short	0x0000
        /*00a2*/ 	.short	0x0000
        /*00a4*/ 	.byte	0x00, 0xf5, 0x21, 0x00


	//----- nvinfo : EIATTR_SPARSE_MMA_MASK
	.align		4
.L_27:
        /*00a8*/ 	.byte	0x03, 0x50
        /*00aa*/ 	.short	0x0000


	//----- nvinfo : EIATTR_MAXREG_COUNT
	.align		4
        /*00ac*/ 	.byte	0x03, 0x1b
        /*00ae*/ 	.short	0x00ff


	//----- nvinfo : EIATTR_NUM_BARRIERS
	.align		4
        /*00b0*/ 	.byte	0x02, 0x4c
        /*00b2*/ 	.byte	0x01
	.zero		1


	//----- nvinfo : EIATTR_MERCURY_ISA_VERSION
	.align		4
        /*00b4*/ 	.byte	0x03, 0x5f
        /*00b6*/ 	.short	0x0101


	//----- nvinfo : EIATTR_VRC_CTA_INIT_COUNT
	.align		4
        /*00b8*/ 	.byte	0x02, 0x4a
	.zero		1
	.zero		1


	//----- nvinfo : EIATTR_EXIT_INSTR_OFFSETS
	.align		4
        /*00bc*/ 	.byte	0x04, 0x1c
        /*00be*/ 	.short	(.L_29 - .L_28)


	//   ....[0]....
.L_28:
        /*00c0*/ 	.word	0x00000040


	//   ....[1]....
        /*00c4*/ 	.word	0x00000760


	//   ....[2]....
        /*00c8*/ 	.word	0x000007a0


	//----- nvinfo : EIATTR_CBANK_PARAM_SIZE
	.align		4
.L_29:
        /*00cc*/ 	.byte	0x03, 0x19
        /*00ce*/ 	.short	0x0050


	//----- nvinfo : EIATTR_PARAM_CBANK
	.align		4
        /*00d0*/ 	.byte	0x04, 0x0a
        /*00d2*/ 	.short	(.L_31 - .L_30)
	.align		4
.L_30:
        /*00d4*/ 	.word	index@(.nv.constant0._Z26grouped_gemm_shared_kernelPiS_S_PPfS1_S1_iS_S_S_)
        /*00d8*/ 	.short	0x0380
        /*00da*/ 	.short	0x0050


	//----- nvinfo : EIATTR_SW_WAR
	.align		4
.L_31:
        /*00dc*/ 	.byte	0x04, 0x36
        /*00de*/ 	.short	(.L_33 - .L_32)
.L_32:
        /*00e0*/ 	.word	0x00000008
.L_33:


//--------------------- .nv.callgraph             --------------------------
	.section	.nv.callgraph,"",@"SHT_CUDA_CALLGRAPH"
	.align	4
	.sectionentsize	8
	.align		4
        /*0000*/ 	.word	0x00000000
	.align		4
        /*0004*/ 	.word	0xffffffff
	.align		4
        /*0008*/ 	.word	0x00000000
	.align		4
        /*000c*/ 	.word	0xfffffffe
	.align		4
        /*0010*/ 	.word	0x00000000
	.align		4
        /*0014*/ 	.word	0xfffffffd
	.align		4
        /*0018*/ 	.word	0x00000000
	.align		4
        /*001c*/ 	.word	0xfffffffc


//--------------------- .text._Z26grouped_gemm_shared_kernelPiS_S_PPfS1_S1_iS_S_S_ --------------------------
	.section	.text._Z26grouped_gemm_shared_kernelPiS_S_PPfS1_S1_iS_S_S_,"ax",@progbits
	.align	128
        .global         _Z26grouped_gemm_shared_kernelPiS_S_PPfS1_S1_iS_S_S_
        .type           _Z26grouped_gemm_shared_kernelPiS_S_PPfS1_S1_iS_S_S_,@function
        .size           _Z26grouped_gemm_shared_kernelPiS_S_PPfS1_S1_iS_S_S_,(.L_x_3 - _Z26grouped_gemm_shared_kernelPiS_S_PPfS1_S1_iS_S_S_)
        .other          _Z26grouped_gemm_shared_kernelPiS_S_PPfS1_S1_iS_S_S_,@"STO_CUDA_ENTRY STV_DEFAULT"
_Z26grouped_gemm_shared_kernelPiS_S_PPfS1_S1_iS_S_S_:
.text._Z26grouped_gemm_shared_kernelPiS_S_PPfS1_S1_iS_S_S_:
[----:B------:R-:W-:Y:S01]  /*0000*/  LDC R1, c[0x0][0x37c] ;  /* 0x0000df00ff017b82 */ /* 0x000fe20000000800 */
[----:B------:R-:W0:Y:S01]  /*0010*/  S2R R0, SR_CTAID.X ;  /* 0x0000000000007919 */ /* 0x000e220000002500 */
[----:B------:R-:W0:Y:S02]  /*0020*/  LDCU UR4, c[0x0][0x3b0] ;  /* 0x00007600ff0477ac */ /* 0x000e240008000800 */
[----:B0-----:R-:W-:-:S13]  /*0030*/  ISETP.GE.AND P0, PT, R0, UR4, PT ;  /* 0x0000000400007c0c */ /* 0x001fda000bf06270 */
[----:B------:R-:W-:Y:S05]  /*0040*/  @P0 EXIT ;  /* 0x000000000000094d */ /* 0x000fea0003800000 */
[----:B------:R-:W0:Y:S01]  /*0050*/  LDC.64 R10, c[0x0][0x390] ;  /* 0x0000e400ff0a7b82 */ /* 0x000e220000000a00 */
[----:B------:R-:W1:Y:S07]  /*0060*/  LDCU.64 UR8, c[0x0][0x358] ;  /* 0x00006b00ff0877ac */ /* 0x000e6e0008000a00 */
[----:B------:R-:W2:Y:S08]  /*0070*/  LDC.64 R8, c[0x0][0x388] ;  /* 0x0000e200ff087b82 */ /* 0x000eb00000000a00 */
[----:B------:R-:W3:Y:S08]  /*0080*/  LDC.64 R2, c[0x0][0x380] ;  /* 0x0000e000ff027b82 */ /* 0x000ef00000000a00 */
[----:B------:R-:W4:Y:S01]  /*0090*/  LDC.64 R20, c[0x0][0x3a8] ;  /* 0x0000ea00ff147b82 */ /* 0x000f220000000a00 */
[----:B0-----:R-:W-:-:S05]  /*00a0*/  IMAD.WIDE.U32 R10, R0, 0x4, R10 ;  /* 0x00000004000a7825 */ /* 0x001fca00078e000a */
[----:B-1----:R0:W4:Y:S02]  /*00b0*/  LDG.E R5, desc[UR8][R10.64] ;  /* 0x000000080a057981 */ /* 0x002124000c1e1900 */
[----:B------:R-:W1:Y:S01]  /*00c0*/  LDC.64 R12, c[0x0][0x3c8] ;  /* 0x0000f200ff0c7b82 */ /* 0x000e620000000a00 */
[----:B--2---:R-:W-:-:S05]  /*00d0*/  IMAD.WIDE.U32 R8, R0, 0x4, R8 ;  /* 0x0000000400087825 */ /* 0x004fca00078e0008 */
[----:B------:R2:W2:Y:S01]  /*00e0*/  LDG.E R7, desc[UR8][R8.64] ;  /* 0x0000000808077981 */ /* 0x0004a2000c1e1900 */
[C---:B---3--:R-:W-:Y:S01]  /*00f0*/  IMAD.WIDE.U32 R2, R0.reuse, 0x4, R2 ;  /* 0x0000000400027825 */ /* 0x048fe200078e0002 */
[----:B------:R-:W3:Y:S01]  /*0100*/  S2R R16, SR_TID.X ;  /* 0x0000000000107919 */ /* 0x000ee20000002100 */
[----:B------:R-:W3:Y:S03]  /*0110*/  LDC R14, c[0x0][0x364] ;  /* 0x0000d900ff0e7b82 */ /* 0x000ee60000000800 */
[----:B------:R3:W3:Y:S01]  /*0120*/  LDG.E R6, desc[UR8][R2.64] ;  /* 0x0000000802067981 */ /* 0x0006e2000c1e1900 */
[C---:B----4-:R-:W-:Y:S01]  /*0130*/  IMAD.WIDE.U32 R20, R0.reuse, 0x8, R20 ;  /* 0x0000000800147825 */ /* 0x050fe200078e0014 */
[----:B------:R-:W4:Y:S03]  /*0140*/  S2R R17, SR_TID.Y ;  /* 0x0000000000117919 */ /* 0x000f260000002200 */
[----:B------:R-:W3:Y:S02]  /*0150*/  S2UR UR5, SR_CTAID.Z ;  /* 0x00000000000579c3 */ /* 0x000ee40000002700 */
[----:B------:R-:W5:Y:S01]  /*0160*/  LDG.E.64 R20, desc[UR8][R20.64] ;  /* 0x0000000814147981 */ /* 0x000f62000c1e1b00 */
[----:B-1----:R-:W-:-:S05]  /*0170*/  IMAD.WIDE.U32 R12, R0, 0x4, R12 ;  /* 0x00000004000c7825 */ /* 0x002fca00078e000c */
[----:B------:R-:W4:Y:S01]  /*0180*/  S2UR UR4, SR_CTAID.Y ;  /* 0x00000000000479c3 */ /* 0x000f220000002600 */
[----:B------:R1:W5:Y:S07]  /*0190*/  LDG.E R4, desc[UR8][R12.64] ;  /* 0x000000080c047981 */ /* 0x00036e000c1e1900 */
[----:B------:R-:W3:Y:S08]  /*01a0*/  LDC R15, c[0x0][0x368] ;  /* 0x0000da00ff0f7b82 */ /* 0x000ef00000000800 */
[----:B------:R-:W1:Y:S08]  /*01b0*/  LDC.64 R30, c[0x0][0x398] ;  /* 0x0000e600ff1e7b82 */ /* 0x000e700000000a00 */
[----:B------:R-:W1:Y:S08]  /*01c0*/  LDC.64 R18, c[0x0][0x3a0] ;  /* 0x0000e800ff127b82 */ /* 0x000e700000000a00 */
[----:B0-----:R-:W0:Y:S08]  /*01d0*/  LDC.64 R10, c[0x0][0x3b8] ;  /* 0x0000ee00ff0a7b82 */ /* 0x001e300000000a00 */
[----:B--2---:R-:W2:Y:S01]  /*01e0*/  LDC.64 R8, c[0x0][0x3c0] ;  /* 0x0000f000ff087b82 */ /* 0x004ea20000000a00 */
[----:B---3--:R-:W-:-:S02]  /*01f0*/  IMAD R2, R15, UR5, R16 ;  /* 0x000000050f027c24 */ /* 0x008fc4000f8e0210 */
[----:B----4-:R-:W-:Y:S02]  /*0200*/  IMAD R3, R14, UR4, R17 ;  /* 0x000000040e037c24 */ /* 0x010fe4000f8e0211 */
[----:B------:R-:W-:Y:S02]  /*0210*/  HFMA2 R29, -RZ, RZ, 0, 0 ;  /* 0x00000000ff1d7431 */ /* 0x000fe400000001ff */
[----:B-1----:R-:W-:-:S04]  /*0220*/  IMAD.WIDE.U32 R30, R0, 0x8, R30 ;  /* 0x00000008001e7825 */ /* 0x002fc800078e001e */
[----:B------:R-:W-:-:S04]  /*0230*/  IMAD.WIDE.U32 R18, R0, 0x8, R18 ;  /* 0x0000000800127825 */ /* 0x000fc800078e0012 */
[----:B0-----:R-:W-:-:S04]  /*0240*/  IMAD.WIDE.U32 R10, R0, 0x4, R10 ;  /* 0x00000004000a7825 */ /* 0x001fc800078e000a */
[----:B--2---:R-:W-:Y:S01]  /*0250*/  IMAD.WIDE.U32 R8, R0, 0x4, R8 ;  /* 0x0000000400087825 */ /* 0x004fe200078e0008 */
[----:B------:R-:W-:Y:S02]  /*0260*/  ISETP.GE.AND P1, PT, R5, 0x1, PT ;  /* 0x000000010500780c */ /* 0x000fe40003f26270 */
[----:B------:R-:W-:-:S04]  /*0270*/  ISETP.GE.AND P0, PT, R2, R7, PT ;  /* 0x000000070200720c */ /* 0x000fc80003f06270 */
[----:B------:R-:W-:-:S07]  /*0280*/  ISETP.GE.OR P0, PT, R3, R6, P0 ;  /* 0x000000060300720c */ /* 0x000fce0000706670 */
[----:B------:R-:W-:Y:S06]  /*0290*/  @!P1 BRA `(.L_x_0) ;  /* 0x0000000400309947 */ /* 0x000fec0003800000 */
[----:B------:R-:W2:Y:S04]  /*02a0*/  LDG.E R0, desc[UR8][R10.64] ;  /* 0x000000080a007981 */ /* 0x000ea8000c1e1900 */
[----:B------:R-:W3:Y:S04]  /*02b0*/  LDG.E R8, desc[UR8][R8.64] ;  /* 0x0000000808087981 */ /* 0x000ee8000c1e1900 */
[----:B------:R-:W5:Y:S04]  /*02c0*/  LDG.E.64 R30, desc[UR8][R30.64] ;  /* 0x000000081e1e7981 */ /* 0x000f68000c1e1b00 */
[----:B------:R-:W5:Y:S01]  /*02d0*/  LDG.E.64 R18, desc[UR8][R18.64] ;  /* 0x0000000812127981 */ /* 0x000f62000c1e1b00 */
[----:B------:R-:W0:Y:S01]  /*02e0*/  S2UR UR6, SR_CgaCtaId ;  /* 0x00000000000679c3 */ /* 0x000e220000008800 */
[----:B------:R-:W-:Y:S01]  /*02f0*/  UMOV UR4, 0x400 ;  /* 0x0000040000047882 */ /* 0x000fe20000000000 */
[----:B------:R-:W-:Y:S01]  /*0300*/  IADD3 R12, PT, PT, R5, 0xf, RZ ;  /* 0x0000000f050c7810 */ /* 0x000fe20007ffe0ff */
[----:B------:R-:W-:Y:S01]  /*0310*/  UIADD3 UR5, UPT, UPT, UR4, 0x400, URZ ;  /* 0x0000040004057890 */ /* 0x000fe2000fffe0ff */
[----:B------:R-:W-:-:S02]  /*0320*/  MOV R29, RZ ;  /* 0x000000ff001d7202 */ /* 0x000fc40000000f00 */
[----:B------:R-:W-:-:S04]  /*0330*/  SHF.R.U32.HI R12, RZ, 0x4, R12 ;  /* 0x00000004ff0c7819 */ /* 0x000fc8000001160c */
[----:B------:R-:W-:Y:S01]  /*0340*/  IADD3 R24, PT, PT, -R12, RZ, RZ ;  /* 0x000000ff0c187210 */ /* 0x000fe20007ffe1ff */
[----:B0-----:R-:W-:Y:S02]  /*0350*/  ULEA UR4, UR6, UR4, 0x18 ;  /* 0x0000000406047291 */ /* 0x001fe4000f8ec0ff */
[----:B------:R-:W-:-:S04]  /*0360*/  ULEA UR5, UR6, UR5, 0x18 ;  /* 0x0000000506057291 */ /* 0x000fc8000f8ec0ff */
[C---:B------:R-:W-:Y:S02]  /*0370*/  LEA R25, R17.reuse, UR4, 0x6 ;  /* 0x0000000411197c11 */ /* 0x040fe4000f8e30ff */
[C---:B------:R-:W-:Y:S02]  /*0380*/  LEA R22, R16.reuse, UR5, 0x2 ;  /* 0x0000000510167c11 */ /* 0x040fe4000f8e10ff */
[----:B------:R-:W-:Y:S02]  /*0390*/  LEA R26, R16, R25, 0x2 ;  /* 0x00000019101a7211 */ /* 0x000fe400078e10ff */
[----:B------:R-:W-:Y:S01]  /*03a0*/  LEA R28, R17, R22, 0x6 ;  /* 0x00000016111c7211 */ /* 0x000fe200078e30ff */
[----:B--2---:R-:W-:Y:S02]  /*03b0*/  IMAD R23, R0, R16, R3 ;  /* 0x0000001000177224 */ /* 0x004fe400078e0203 */
[----:B---3--:R-:W-:-:S07]  /*03c0*/  IMAD R27, R2, R8, R17 ;  /* 0x00000008021b7224 */ /* 0x008fce00078e0211 */
.L_x_1:
[----:B------:R-:W-:Y:S01]  /*03d0*/  ISETP.GE.AND P1, PT, R16, R5, PT ;  /* 0x000000051000720c */ /* 0x000fe20003f26270 */
[----:B------:R-:W-:Y:S01]  /*03e0*/  HFMA2 R37, -RZ, RZ, 0, 0 ;  /* 0x00000000ff257431 */ /* 0x000fe200000001ff */
[----:B------:R-:W-:Y:S01]  /*03f0*/  ISETP.GE.AND P2, PT, R2, R7, PT ;  /* 0x000000070200720c */ /* 0x000fe20003f46270 */
[----:B-----5:R-:W-:Y:S01]  /*0400*/  IMAD.WIDE R8, R27, 0x4, R18 ;  /* 0x000000041b087825 */ /* 0x020fe200078e0212 */
[----:B------:R-:W-:Y:S02]  /*0410*/  ISETP.GE.OR P1, PT, R3, R6, P1 ;  /* 0x000000060300720c */ /* 0x000fe40000f26670 */
[----:B------:R-:W-:Y:S02]  /*0420*/  ISETP.GE.OR P2, PT, R17, R5, P2 ;  /* 0x000000051100720c */ /* 0x000fe40001746670 */
[----:B------:R-:W-:-:S09]  /*0430*/  MOV R35, RZ ;  /* 0x000000ff00237202 */ /* 0x000fd20000000f00 */
[----:B------:R-:W-:Y:S02]  /*0440*/  @!P1 IMAD.WIDE R10, R23, 0x4, R30 ;  /* 0x00000004170a9825 */ /* 0x000fe400078e021e */
[----:B------:R-:W2:Y:S04]  /*0450*/  @!P2 LDG.E R37, desc[UR8][R8.64] ;  /* 0x000000080825a981 */ /* 0x000ea8000c1e1900 */
[----:B------:R-:W3:Y:S01]  /*0460*/  @!P1 LDG.E R35, desc[UR8][R10.64] ;  /* 0x000000080a239981 */ /* 0x000ee2000c1e1900 */
[----:B------:R-:W-:-:S04]  /*0470*/  IADD3 R24, PT, PT, R24, 0x1, RZ ;  /* 0x0000000118187810 */ /* 0x000fc80007ffe0ff */
[----:B------:R-:W-:Y:S02]  /*0480*/  ISETP.NE.AND P1, PT, R24, RZ, PT ;  /* 0x000000ff1800720c */ /* 0x000fe40003f25270 */
[----:B------:R-:W-:Y:S02]  /*0490*/  IADD3 R27, PT, PT, R27, 0x10, RZ ;  /* 0x000000101b1b7810 */ /* 0x000fe40007ffe0ff */
[----:B------:R-:W-:Y:S02]  /*04a0*/  IADD3 R16, PT, PT, R16, 0x10, RZ ;  /* 0x0000001010107810 */ /* 0x000fe40007ffe0ff */
[----:B------:R-:W-:Y:S02]  /*04b0*/  IADD3 R17, PT, PT, R17, 0x10, RZ ;  /* 0x0000001011117810 */ /* 0x000fe40007ffe0ff */
[----:B------:R-:W-:Y:S01]  /*04c0*/  LEA R23, R0, R23, 0x4 ;  /* 0x0000001700177211 */ /* 0x000fe200078e20ff */
[----:B---3--:R-:W-:Y:S04]  /*04d0*/  STS [R26], R35 ;  /* 0x000000231a007388 */ /* 0x008fe80000000800 */
[----:B--2---:R-:W-:Y:S01]  /*04e0*/  STS [R28], R37 ;  /* 0x000000251c007388 */ /* 0x004fe20000000800 */
[----:B------:R-:W-:Y:S06]  /*04f0*/  BAR.SYNC.DEFER_BLOCKING 0x0 ;  /* 0x0000000000007b1d */ /* 0x000fec0000010000 */
[----:B------:R-:W-:Y:S04]  /*0500*/  LDS R32, [R22] ;  /* 0x0000000016207984 */ /* 0x000fe80000000800 */
[----:B------:R-:W0:Y:S04]  /*0510*/  LDS.128 R12, [R25] ;  /* 0x00000000190c7984 */ /* 0x000e280000000c00 */
[----:B------:R-:W1:Y:S04]  /*0520*/  LDS R34, [R22+0x40] ;  /* 0x0000400016227984 */ /* 0x000e680000000800 */
[----:B------:R-:W2:Y:S04]  /*0530*/  LDS R33, [R22+0x80] ;  /* 0x0000800016217984 */ /* 0x000ea80000000800 */
[----:B------:R-:W-:Y:S04]  /*0540*/  LDS.128 R8, [R25+0x10] ;  /* 0x0000100019087984 */ /* 0x000fe80000000c00 */
[----:B------:R-:W-:Y:S01]  /*0550*/  LDS R35, [R22+0x3c0] ;  /* 0x0003c00016237984 */ /* 0x000fe20000000800 */
[----:B0-----:R-:W-:-:S03]  /*0560*/  FFMA R12, R12, R32, R29 ;  /* 0x000000200c0c7223 */ /* 0x001fc6000000001d */
[----:B------:R-:W0:Y:S01]  /*0570*/  LDS R29, [R22+0xc0] ;  /* 0x0000c000161d7984 */ /* 0x000e220000000800 */
[----:B-1----:R-:W-:-:S03]  /*0580*/  FFMA R34, R34, R13, R12 ;  /* 0x0000000d22227223 */ /* 0x002fc6000000000c */
[----:B------:R-:W1:Y:S04]  /*0590*/  LDS R13, [R22+0x100] ;  /* 0x00010000160d7984 */ /* 0x000e680000000800 */
[----:B------:R-:W3:Y:S01]  /*05a0*/  LDS R12, [R22+0x140] ;  /* 0x00014000160c7984 */ /* 0x000ee20000000800 */
[----:B--2---:R-:W-:-:S03]  /*05b0*/  FFMA R14, R33, R14, R34 ;  /* 0x0000000e210e7223 */ /* 0x004fc60000000022 */
[----:B------:R-:W-:Y:S04]  /*05c0*/  LDS R32, [R22+0x240] ;  /* 0x0002400016207984 */ /* 0x000fe80000000800 */
[----:B------:R-:W-:Y:S01]  /*05d0*/  LDS R33, [R22+0x280] ;  /* 0x0002800016217984 */ /* 0x000fe20000000800 */
[----:B0-----:R-:W-:-:S03]  /*05e0*/  FFMA R15, R29, R15, R14 ;  /* 0x0000000f1d0f7223 */ /* 0x001fc6000000000e */
[----:B------:R-:W0:Y:S01]  /*05f0*/  LDS R29, [R22+0x180] ;  /* 0x00018000161d7984 */ /* 0x000e220000000800 */
[----:B-1----:R-:W-:-:S03]  /*0600*/  FFMA R13, R8, R13, R15 ;  /* 0x0000000d080d7223 */ /* 0x002fc6000000000f */
[----:B------:R-:W1:Y:S01]  /*0610*/  LDS R8, [R22+0x1c0] ;  /* 0x0001c00016087984 */ /* 0x000e620000000800 */
[----:B---3--:R-:W-:-:S03]  /*0620*/  FFMA R34, R12, R9, R13 ;  /* 0x000000090c227223 */ /* 0x008fc6000000000d */
[----:B------:R-:W-:Y:S04]  /*0630*/  LDS R9, [R22+0x200] ;  /* 0x0002000016097984 */ /* 0x000fe80000000800 */
[----:B------:R-:W2:Y:S01]  /*0640*/  LDS.128 R12, [R25+0x20] ;  /* 0x00002000190c7984 */ /* 0x000ea20000000c00 */
[----:B0-----:R-:W-:-:S04]  /*0650*/  FFMA R29, R29, R10, R34 ;  /* 0x0000000a1d1d7223 */ /* 0x001fc80000000022 */
[----:B-1----:R-:W-:Y:S02]  /*0660*/  FFMA R11, R8, R11, R29 ;  /* 0x0000000b080b7223 */ /* 0x002fe4000000001d */
[----:B------:R-:W-:Y:S02]  /*0670*/  LDS R29, [R22+0x340] ;  /* 0x00034000161d7984 */ /* 0x000fe40000000800 */
[----:B--2---:R-:W-:Y:S02]  /*0680*/  FFMA R9, R12, R9, R11 ;  /* 0x000000090c097223 */ /* 0x004fe4000000000b */
[----:B------:R-:W0:Y:S02]  /*0690*/  LDS R12, [R22+0x2c0] ;  /* 0x0002c000160c7984 */ /* 0x000e240000000800 */
[----:B------:R-:W-:Y:S02]  /*06a0*/  FFMA R32, R32, R13, R9 ;  /* 0x0000000d20207223 */ /* 0x000fe40000000009 */
[----:B------:R-:W-:Y:S04]  /*06b0*/  LDS R13, [R22+0x300] ;  /* 0x00030000160d7984 */ /* 0x000fe80000000800 */
[----:B------:R-:W1:Y:S01]  /*06c0*/  LDS.128 R8, [R25+0x30] ;  /* 0x0000300019087984 */ /* 0x000e620000000c00 */
[----:B------:R-:W-:-:S03]  /*06d0*/  FFMA R33, R33, R14, R32 ;  /* 0x0000000e21217223 */ /* 0x000fc60000000020 */
[----:B------:R-:W2:Y:S01]  /*06e0*/  LDS R14, [R22+0x380] ;  /* 0x00038000160e7984 */ /* 0x000ea20000000800 */
[----:B0-----:R-:W-:-:S04]  /*06f0*/  FFMA R15, R12, R15, R33 ;  /* 0x0000000f0c0f7223 */ /* 0x001fc80000000021 */
[----:B-1----:R-:W-:-:S04]  /*0700*/  FFMA R8, R8, R13, R15 ;  /* 0x0000000d08087223 */ /* 0x002fc8000000000f */
[----:B------:R-:W-:-:S04]  /*0710*/  FFMA R9, R29, R9, R8 ;  /* 0x000000091d097223 */ /* 0x000fc80000000008 */
[----:B--2---:R-:W-:-:S04]  /*0720*/  FFMA R10, R14, R10, R9 ;  /* 0x0000000a0e0a7223 */ /* 0x004fc80000000009 */
[----:B------:R-:W-:Y:S01]  /*0730*/  FFMA R29, R35, R11, R10 ;  /* 0x0000000b231d7223 */ /* 0x000fe2000000000a */
[----:B------:R-:W-:Y:S06]  /*0740*/  BAR.SYNC.DEFER_BLOCKING 0x0 ;  /* 0x0000000000007b1d */ /* 0x000fec0000010000 */
[----:B------:R-:W-:Y:S05]  /*0750*/  @P1 BRA `(.L_x_1) ;  /* 0xfffffffc001c1947 */ /* 0x000fea000383ffff */
.L_x_0:
[----:B------:R-:W-:Y:S05]  /*0760*/  @P0 EXIT ;  /* 0x000000000000094d */ /* 0x000fea0003800000 */
[----:B-----5:R-:W-:-:S04]  /*0770*/  IMAD R3, R4, R2, R3 ;  /* 0x0000000204037224 */ /* 0x020fc800078e0203 */
[----:B------:R-:W-:-:S05]  /*0780*/  IMAD.WIDE R20, R3, 0x4, R20 ;  /* 0x0000000403147825 */ /* 0x000fca00078e0214 */
[----:B------:R-:W-:Y:S01]  /*0790*/  STG.E desc[UR8][R20.64], R29 ;  /* 0x0000001d14007986 */ /* 0x000fe2000c101908 */
[----:B------:R-:W-:Y:S05]  /*07a0*/  EXIT ;  /* 0x000000000000794d */ /* 0x000fea0003800000 */
.L_x_2:
[----:B------:R-:W-:-:S00]  /*07b0*/  BRA `(.L_x_2) ;  /* 0xfffffffc00fc7947 */ /* 0x000fc0000383ffff */
[----:B------:R-:W-:-:S00]  /*07c0*/  NOP ;  /* 0x0000000000007918 */ /* 0x000fc00000000000 */
        /* <DEDUP_REMOVED lines=11> */
.L_x_3:


//--------------------- .nv.shared._Z26grouped_gemm_shared_kernelPiS_S_PPfS1_S1_iS_S_S_ --------------------------
	.section	.nv.shared._Z26grouped_gemm_shared_kernelPiS_S_PPfS1_S1_iS_S_S_,"aw",@nobits
	.sectionflags	@""
	.align	4
.nv.shared._Z26grouped_gemm_shared_kernelPiS_S_PPfS1_S1_iS_S_S_:
	.zero		3072


//--------------------- .nv.shared.reserved.0     --------------------------
	.section	.nv.shared.reserved.0,"aw",@nobits
	.weak		__nv_reservedSMEM_offset_0_alias
	.size		__nv_reservedSMEM_offset_0_alias, 0, 64
	.other		__nv_reservedSMEM_offset_0_alias,@"STO_CUDA_RESERVED_SHARED STV_DEFAULT"
__nv_reservedSMEM_offset_0_alias:
	.zero		0
	.zero		64


//--------------------- .nv.constant0._Z26grouped_gemm_shared_kernelPiS_S_PPfS1_S1_iS_S_S_ --------------------------
	.section	.nv.constant0._Z26grouped_gemm_shared_kernelPiS_S_PPfS1_S1_iS_S_S_,"a",@progbits
	.sectionflags	@""
	.align	4
.nv.constant0._Z26grouped_gemm_shared_kernelPiS_S_PPfS1_S1_iS_S_S_:
	.zero		976


//--------------------- SYMBOLS --------------------------

	.type		.nv.reservedSmem.offset0,@object
	.size		.nv.reservedSmem.offset0,0x4
	.type		.nv.reservedSmem.cap,@object
	.size		.nv.reservedSmem.cap,0x4
